	.headerflags	@"EF_CUDA_TEXMODE_UNIFIED EF_CUDA_64BIT_ADDRESS EF_CUDA_ACCELERATORS EF_CUDA_SM90 EF_CUDA_VIRTUAL_SM(EF_CUDA_SM90)"
	.elftype	@"ET_EXEC"


//--------------------- .nv.info                  --------------------------
	.section	.nv.info,"",@"SHT_CUDA_INFO"
	.align	4


	//----- nvinfo : EIATTR_REGCOUNT
	.align		4
        /*0000*/ 	.byte	0x04, 0x2f
        /*0002*/ 	.short	(.L_1 - .L_0)
	.align		4
.L_0:
        /*0004*/ 	.word	index@(triton_poi_fused_clone_1)
        /*0008*/ 	.word	0x0000001b


	//----- nvinfo : EIATTR_MIN_STACK_SIZE
	.align		4
.L_1:
        /*000c*/ 	.byte	0x04, 0x12
        /*000e*/ 	.short	(.L_3 - .L_2)
	.align		4
.L_2:
        /*0010*/ 	.word	index@(triton_poi_fused_clone_1)
        /*0014*/ 	.word	0x00000000


	//----- nvinfo : EIATTR_FRAME_SIZE
	.align		4
.L_3:
        /*0018*/ 	.byte	0x04, 0x11
        /*001a*/ 	.short	(.L_5 - .L_4)
	.align		4
.L_4:
        /*001c*/ 	.word	index@(triton_poi_fused_clone_1)
        /*0020*/ 	.word	0x00000000


	//----- nvinfo : EIATTR_MIN_STACK_SIZE
	.align		4
.L_5:
        /*0024*/ 	.byte	0x04, 0x12
        /*0026*/ 	.short	(.L_7 - .L_6)
	.align		4
.L_6:
        /*0028*/ 	.word	index@(triton_poi_fused_clone_1)
        /*002c*/ 	.word	0x00000000
.L_7:


//--------------------- .nv.info.triton_poi_fused_clone_1 --------------------------
	.section	.nv.info.triton_poi_fused_clone_1,"",@"SHT_CUDA_INFO"
	.sectionflags	@""
	.align	4


	//----- nvinfo : EIATTR_CUDA_API_VERSION
	.align		4
        /*0000*/ 	.byte	0x04, 0x37
        /*0002*/ 	.short	(.L_9 - .L_8)
.L_8:
        /*0004*/ 	.word	0x0000007c


	//----- nvinfo : EIATTR_KPARAM_INFO
	.align		4
.L_9:
        /*0008*/ 	.byte	0x04, 0x17
        /*000a*/ 	.short	(.L_11 - .L_10)
.L_10:
        /*000c*/ 	.word	0x00000000
        /*0010*/ 	.short	0x0007
        /*0012*/ 	.short	0x0034
        /*0014*/ 	.byte	0x00, 0xf0, 0x11, 0x00


	//----- nvinfo : EIATTR_KPARAM_INFO
	.align		4
.L_11:
        /*0018*/ 	.byte	0x04, 0x17
        /*001a*/ 	.short	(.L_13 - .L_12)
.L_12:
        /*001c*/ 	.word	0x00000000
        /*0020*/ 	.short	0x0006
        /*0022*/ 	.short	0x0030
        /*0024*/ 	.byte	0x00, 0xf0, 0x11, 0x00


	//----- nvinfo : EIATTR_KPARAM_INFO
	.align		4
.L_13:
        /*0028*/ 	.byte	0x04, 0x17
        /*002a*/ 	.short	(.L_15 - .L_14)
.L_14:
        /*002c*/ 	.word	0x00000000
        /*0030*/ 	.short	0x0005
        /*0032*/ 	.short	0x0028
        /*0034*/ 	.byte	0x00, 0xf4, 0x21, 0x00


	//----- nvinfo : EIATTR_KPARAM_INFO
	.align		4
.L_15:
        /*0038*/ 	.byte	0x04, 0x17
        /*003a*/ 	.short	(.L_17 - .L_16)
.L_16:
        /*003c*/ 	.word	0x00000000
        /*0040*/ 	.short	0x0004
        /*0042*/ 	.short	0x0020
        /*0044*/ 	.byte	0x00, 0xf4, 0x21, 0x00


	//----- nvinfo : EIATTR_KPARAM_INFO
	.align		4
.L_17:
        /*0048*/ 	.byte	0x04, 0x17
        /*004a*/ 	.short	(.L_19 - .L_18)
.L_18:
        /*004c*/ 	.word	0x00000000
        /*0050*/ 	.short	0x0003
        /*0052*/ 	.short	0x0018
        /*0054*/ 	.byte	0x00, 0xf4, 0x21, 0x00


	//----- nvinfo : EIATTR_KPARAM_INFO
	.align		4
.L_19:
        /*0058*/ 	.byte	0x04, 0x17
        /*005a*/ 	.short	(.L_21 - .L_20)
.L_20:
        /*005c*/ 	.word	0x00000000
        /*0060*/ 	.short	0x0002
        /*0062*/ 	.short	0x0010
        /*0064*/ 	.byte	0x00, 0xf4, 0x21, 0x00


	//----- nvinfo : EIATTR_KPARAM_INFO
	.align		4
.L_21:
        /*0068*/ 	.byte	0x04, 0x17
        /*006a*/ 	.short	(.L_23 - .L_22)
.L_22:
        /*006c*/ 	.word	0x00000000
        /*0070*/ 	.short	0x0001
        /*0072*/ 	.short	0x0008
        /*0074*/ 	.byte	0x00, 0xf4, 0x21, 0x00


	//----- nvinfo : EIATTR_KPARAM_INFO
	.align		4
.L_23:
        /*0078*/ 	.byte	0x04, 0x17
        /*007a*/ 	.short	(.L_25 - .L_24)
.L_24:
        /*007c*/ 	.word	0x00000000
        /*0080*/ 	.short	0x0000
        /*0082*/ 	.short	0x0000
        /*0084*/ 	.byte	0x00, 0xf4, 0x21, 0x00


	//----- nvinfo : EIATTR_SPARSE_MMA_MASK
	.align		4
.L_25:
        /*0088*/ 	.byte	0x03, 0x50
        /*008a*/ 	.short	0x0000


	//----- nvinfo : EIATTR_MAXREG_COUNT
	.align		4
        /*008c*/ 	.byte	0x03, 0x1b
        /*008e*/ 	.short	0x00ff


	//----- nvinfo : EIATTR_EXIT_INSTR_OFFSETS
	.align		4
        /*0090*/ 	.byte	0x04, 0x1c
        /*0092*/ 	.short	(.L_27 - .L_26)


	//   ....[0]....
.L_26:
        /*0094*/ 	.word	0x00000440


	//   ....[1]....
        /*0098*/ 	.word	0x00000510


	//----- nvinfo : EIATTR_REQNTID
	.align		4
.L_27:
        /*009c*/ 	.byte	0x04, 0x10
        /*009e*/ 	.short	(.L_29 - .L_28)
.L_28:
        /*00a0*/ 	.word	0x00000080
        /*00a4*/ 	.word	0x00000001
        /*00a8*/ 	.word	0x00000001


	//----- nvinfo : EIATTR_CBANK_PARAM_SIZE
	.align		4
.L_29:
        /*00ac*/ 	.byte	0x03, 0x19
        /*00ae*/ 	.short	0x0038


	//----- nvinfo : EIATTR_PARAM_CBANK
	.align		4
        /*00b0*/ 	.byte	0x04, 0x0a
        /*00b2*/ 	.short	(.L_31 - .L_30)
	.align		4
.L_30:
        /*00b4*/ 	.word	index@(.nv.constant0.triton_poi_fused_clone_1)
        /*00b8*/ 	.short	0x0210
        /*00ba*/ 	.short	0x0038


	//----- nvinfo : EIATTR_SW_WAR
	.align		4
.L_31:
        /*00bc*/ 	.byte	0x04, 0x36
        /*00be*/ 	.short	(.L_33 - .L_32)
.L_32:
        /*00c0*/ 	.word	0x00000008
.L_33:


//--------------------- .nv.callgraph             --------------------------
	.section	.nv.callgraph,"",@"SHT_CUDA_CALLGRAPH"
	.align	4
	.sectionentsize	8
	.align		4
        /*0000*/ 	.word	0x00000000
	.align		4
        /*0004*/ 	.word	0xffffffff
	.align		4
        /*0008*/ 	.word	0x00000000
	.align		4
        /*000c*/ 	.word	0xfffffffe
	.align		4
        /*0010*/ 	.word	0x00000000
	.align		4
        /*0014*/ 	.word	0xfffffffd
	.align		4
        /*0018*/ 	.word	0x00000000
	.align		4
        /*001c*/ 	.word	0xfffffffc


//--------------------- .text.triton_poi_fused_clone_1 --------------------------
	.section	.text.triton_poi_fused_clone_1,"ax",@progbits
	.sectionflags	@"SHF_BARRIERS=1"
	.align	128
        .global         triton_poi_fused_clone_1
        .type           triton_poi_fused_clone_1,@function
        .size           triton_poi_fused_clone_1,(.L_x_1 - triton_poi_fused_clone_1)
        .other          triton_poi_fused_clone_1,@"STO_CUDA_ENTRY STV_DEFAULT"
triton_poi_fused_clone_1:
.text.triton_poi_fused_clone_1:
[----:B------:R-:W0:Y:S01]  /*0000*/  LDC R1, c[0x0][0x28] ;  /* 0x00000a00ff017b82 */ /* 0x000e220000000800 */
[----:B------:R-:W1:Y:S07]  /*0010*/  S2R R19, SR_CTAID.Y ;  /* 0x0000000000137919 */ /* 0x000e6e0000002600 */
[----:B------:R-:W2:Y:S01]  /*0020*/  LDC.64 R14, c[0x0][0x210] ;  /* 0x00008400ff0e7b82 */ /* 0x000ea20000000a00 */
[----:B------:R-:W-:Y:S01]  /*0030*/  CS2R R8, SRZ ;  /* 0x0000000000087805 */ /* 0x000fe2000001ff00 */
[----:B------:R-:W-:Y:S01]  /*0040*/  ULDC.64 UR6, c[0x0][0x208] ;  /* 0x0000820000067ab9 */ /* 0x000fe20000000a00 */
[----:B------:R-:W3:Y:S01]  /*0050*/  S2R R0, SR_TID.X ;  /* 0x0000000000007919 */ /* 0x000ee20000002100 */
[----:B------:R-:W4:Y:S04]  /*0060*/  S2R R21, SR_CTAID.X ;  /* 0x0000000000157919 */ /* 0x000f280000002500 */
[----:B------:R-:W5:Y:S08]  /*0070*/  LDC.64 R16, c[0x0][0x218] ;  /* 0x00008600ff107b82 */ /* 0x000f700000000a00 */
[----:B------:R-:W2:Y:S08]  /*0080*/  LDC.64 R4, c[0x0][0x220] ;  /* 0x00008800ff047b82 */ /* 0x000eb00000000a00 */
[----:B------:R-:W2:Y:S01]  /*0090*/  LDC.64 R12, c[0x0][0x228] ;  /* 0x00008a00ff0c7b82 */ /* 0x000ea20000000a00 */
[----:B-1----:R-:W-:-:S07]  /*00a0*/  IMAD.SHL.U32 R19, R19, 0x40, RZ ;  /* 0x0000004013137824 */ /* 0x002fce00078e00ff */
[----:B------:R-:W1:Y:S01]  /*00b0*/  LDC.64 R10, c[0x0][0x230] ;  /* 0x00008c00ff0a7b82 */ /* 0x000e620000000a00 */
[----:B---3--:R-:W-:Y:S01]  /*00c0*/  IMAD.SHL.U32 R18, R0, 0x2, RZ ;  /* 0x0000000200127824 */ /* 0x008fe200078e00ff */
[----:B------:R-:W-:Y:S01]  /*00d0*/  SHF.R.U32.HI R20, RZ, 0x5, R0 ;  /* 0x00000005ff147819 */ /* 0x000fe20000011600 */
[----:B----4-:R-:W-:-:S03]  /*00e0*/  IMAD.SHL.U32 R21, R21, 0x4, RZ ;  /* 0x0000000415157824 */ /* 0x010fc600078e00ff */
[----:B------:R-:W-:Y:S02]  /*00f0*/  LOP3.LUT R3, R19, 0x3e, R18, 0xf8, !PT ;  /* 0x0000003e13037812 */ /* 0x000fe400078ef812 */
[----:B------:R-:W-:Y:S02]  /*0100*/  SGXT.U32 R20, R20, 0x2 ;  /* 0x000000021414781a */ /* 0x000fe40000000000 */
[----:B------:R-:W-:Y:S01]  /*0110*/  SHF.R.S32.HI R2, RZ, 0x1f, R3 ;  /* 0x0000001fff027819 */ /* 0x000fe20000011403 */
[----:B-----5:R-:W-:Y:S01]  /*0120*/  IMAD.WIDE R16, R3, 0x4, R16 ;  /* 0x0000000403107825 */ /* 0x020fe200078e0210 */
[----:B------:R-:W-:Y:S02]  /*0130*/  LOP3.LUT R23, R21, R20, RZ, 0xfc, !PT ;  /* 0x0000001415177212 */ /* 0x000fe400078efcff */
[----:B------:R-:W-:Y:S01]  /*0140*/  LEA.HI R2, R2, R3, RZ, 0x4 ;  /* 0x0000000302027211 */ /* 0x000fe200078f20ff */
[----:B0-2---:R-:W-:Y:S01]  /*0150*/  IMAD.WIDE R4, R3, 0x4, R4 ;  /* 0x0000000403047825 */ /* 0x005fe200078e0204 */
[----:B------:R-:W-:-:S02]  /*0160*/  ISETP.GE.AND P1, PT, R23, 0x4, PT ;  /* 0x000000041700780c */ /* 0x000fc40003f26270 */
[C---:B------:R-:W-:Y:S01]  /*0170*/  LOP3.LUT R6, R2.reuse, 0xfffffff0, RZ, 0xc0, !PT ;  /* 0xfffffff002067812 */ /* 0x040fe200078ec0ff */
[----:B------:R-:W-:Y:S01]  /*0180*/  IMAD.SHL.U32 R2, R2, 0x4, RZ ;  /* 0x0000000402027824 */ /* 0x000fe200078e00ff */
[C---:B------:R-:W-:Y:S02]  /*0190*/  ISETP.GE.AND P2, PT, R3.reuse, 0x40, PT ;  /* 0x000000400300780c */ /* 0x040fe40003f46270 */
[C---:B------:R-:W-:Y:S01]  /*01a0*/  ISETP.LT.AND P0, PT, R3.reuse, 0x40, !P1 ;  /* 0x000000400300780c */ /* 0x040fe20004f01270 */
[----:B------:R-:W-:Y:S01]  /*01b0*/  IMAD.IADD R6, R3, 0x1, -R6 ;  /* 0x0000000103067824 */ /* 0x000fe200078e0a06 */
[----:B------:R-:W-:Y:S02]  /*01c0*/  LOP3.LUT R7, R2, 0xffffffc0, RZ, 0xc0, !PT ;  /* 0xffffffc002077812 */ /* 0x000fe400078ec0ff */
[----:B------:R-:W-:Y:S01]  /*01d0*/  CS2R R2, SRZ ;  /* 0x0000000000027805 */ /* 0x000fe2000001ff00 */
[----:B------:R-:W-:-:S04]  /*01e0*/  IMAD R6, R23, 0x10, R6 ;  /* 0x0000001017067824 */ /* 0x000fc800078e0206 */
[----:B------:R-:W-:Y:S02]  /*01f0*/  IMAD.IADD R7, R6, 0x1, R7 ;  /* 0x0000000106077824 */ /* 0x000fe400078e0207 */
[----:B------:R-:W2:Y:S02]  /*0200*/  @!P2 LDG.E.EL.64 R8, desc[UR6][R16.64] ;  /* 0x000000061008a981 */ /* 0x000ea4000c2e1b00 */
[----:B------:R-:W-:Y:S01]  /*0210*/  IMAD.WIDE R14, R7, 0x4, R14 ;  /* 0x00000004070e7825 */ /* 0x000fe200078e020e */
[----:B------:R-:W-:Y:S01]  /*0220*/  CS2R R6, SRZ ;  /* 0x0000000000067805 */ /* 0x000fe2000001ff00 */
[----:B------:R-:W3:Y:S02]  /*0230*/  @!P2 LDG.E.EL.64 R2, desc[UR6][R4.64] ;  /* 0x000000060402a981 */ /* 0x000ee4000c2e1b00 */
[----:B------:R-:W-:-:S03]  /*0240*/  IMAD.WIDE R12, R23, 0x4, R12 ;  /* 0x00000004170c7825 */ /* 0x000fc600078e020c */
[----:B------:R0:W2:Y:S01]  /*0250*/  @P0 LDG.E.EL.64 R6, desc[UR6][R14.64] ;  /* 0x000000060e060981 */ /* 0x0000a2000c2e1b00 */
[----:B-1----:R-:W-:Y:S01]  /*0260*/  IMAD.WIDE R22, R23, 0x4, R10 ;  /* 0x0000000417167825 */ /* 0x002fe200078e020a */
[----:B------:R-:W-:-:S06]  /*0270*/  CS2R R10, SRZ ;  /* 0x00000000000a7805 */ /* 0x000fcc000001ff00 */
[----:B------:R1:W4:Y:S04]  /*0280*/  @!P1 LDG.E.EL R11, desc[UR6][R12.64] ;  /* 0x000000060c0b9981 */ /* 0x000328000c2e1900 */
[----:B------:R-:W4:Y:S01]  /*0290*/  @!P1 LDG.E.EL R10, desc[UR6][R22.64] ;  /* 0x00000006160a9981 */ /* 0x000f22000c2e1900 */
[----:B------:R-:W5:Y:S01]  /*02a0*/  S2UR UR5, SR_CgaCtaId ;  /* 0x00000000000579c3 */ /* 0x000f620000008800 */
[----:B------:R-:W-:Y:S01]  /*02b0*/  SHF.R.U32.HI R24, RZ, 0x1, R0 ;  /* 0x00000001ff187819 */ /* 0x000fe20000011600 */
[----:B0-----:R-:W-:Y:S01]  /*02c0*/  IMAD.SHL.U32 R15, R0, 0x8, RZ ;  /* 0x00000008000f7824 */ /* 0x001fe200078e00ff */
[----:B------:R-:W-:Y:S02]  /*02d0*/  UMOV UR4, 0x400 ;  /* 0x0000040000047882 */ /* 0x000fe40000000000 */
[----:B------:R-:W-:-:S02]  /*02e0*/  SGXT.U32 R0, R24, 0x6 ;  /* 0x000000061800781a */ /* 0x000fc40000000000 */
[----:B------:R-:W-:Y:S02]  /*02f0*/  LOP3.LUT R4, R15, 0xf8, RZ, 0xc0, !PT ;  /* 0x000000f80f047812 */ /* 0x000fe400078ec0ff */
[----:B------:R-:W-:Y:S02]  /*0300*/  LOP3.LUT R19, R19, R0, RZ, 0xfc, !PT ;  /* 0x0000000013137212 */ /* 0x000fe400078efcff */
[----:B------:R-:W-:Y:S01]  /*0310*/  LOP3.LUT R20, R20, 0xf8, R15, 0xf8, !PT ;  /* 0x000000f814147812 */ /* 0x000fe200078ef80f */
[----:B-----5:R-:W-:-:S06]  /*0320*/  UPRMT UR4, UR5, 0x654, UR4 ;  /* 0x0000065405047896 */ /* 0x020fcc0008000004 */
[----:B-1----:R-:W-:-:S04]  /*0330*/  VIADD R13, R4, UR4 ;  /* 0x00000004040d7c36 */ /* 0x002fc80008000000 */
[----:B------:R-:W-:Y:S01]  /*0340*/  IMAD R20, R20, 0x4, R13 ;  /* 0x0000000414147824 */ /* 0x000fe200078e020d */
[----:B------:R-:W-:-:S04]  /*0350*/  LOP3.LUT R21, R21, 0x2, R18, 0xf8, !PT ;  /* 0x0000000215157812 */ /* 0x000fc800078ef812 */
[----:B------:R-:W-:-:S04]  /*0360*/  ISETP.GE.AND P0, PT, R21, 0x4, PT ;  /* 0x000000041500780c */ /* 0x000fc80003f06270 */
[----:B------:R-:W-:Y:S02]  /*0370*/  ISETP.LT.AND P0, PT, R19, 0x40, !P0 ;  /* 0x000000401300780c */ /* 0x000fe40004701270 */
[----:B------:R-:W-:Y:S02]  /*0380*/  LOP3.LUT R18, R18, 0xfc, RZ, 0xc0, !PT ;  /* 0x000000fc12127812 */ /* 0x000fe400078ec0ff */
[----:B------:R-:W-:-:S04]  /*0390*/  LOP3.LUT R15, R15, 0x3f8, RZ, 0xc0, !PT ;  /* 0x000003f80f0f7812 */ /* 0x000fc800078ec0ff */
[----:B------:R-:W-:Y:S01]  /*03a0*/  IADD3 R15, R15, UR4, R18 ;  /* 0x000000040f0f7c10 */ /* 0x000fe2000fffe012 */
[----:B--2---:R-:W-:Y:S01]  /*03b0*/  FADD R5, -R8, R6 ;  /* 0x0000000608057221 */ /* 0x004fe20000000100 */
[----:B------:R-:W-:-:S03]  /*03c0*/  FADD R0, -R9, R7 ;  /* 0x0000000709007221 */ /* 0x000fc60000000100 */
[----:B---3--:R-:W-:Y:S01]  /*03d0*/  FMUL R5, R5, R2 ;  /* 0x0000000205057220 */ /* 0x008fe20000400000 */
[----:B------:R-:W-:-:S03]  /*03e0*/  FMUL R3, R0, R3 ;  /* 0x0000000300037220 */ /* 0x000fc60000400000 */
[-CC-:B----4-:R-:W-:Y:S01]  /*03f0*/  FFMA R5, R5, R11.reuse, R10.reuse ;  /* 0x0000000b05057223 */ /* 0x190fe2000000000a */
[----:B------:R-:W-:-:S04]  /*0400*/  FFMA R3, R3, R11, R10 ;  /* 0x0000000b03037223 */ /* 0x000fc8000000000a */
[----:B------:R0:W-:Y:S04]  /*0410*/  STS [R20], R5 ;  /* 0x0000000514007388 */ /* 0x0001e80000000800 */
[----:B------:R0:W-:Y:S01]  /*0420*/  STS [R20+0x14], R3 ;  /* 0x0000140314007388 */ /* 0x0001e20000000800 */
[----:B------:R-:W-:Y:S06]  /*0430*/  BAR.SYNC.DEFER_BLOCKING 0x0 ;  /* 0x0000000000007b1d */ /* 0x000fec0000010000 */
[----:B0-----:R-:W-:Y:S05]  /*0440*/  @!P0 EXIT ;  /* 0x000000000000894d */ /* 0x001fea0003800000 */
[----:B------:R-:W-:Y:S01]  /*0450*/  LDS R6, [R15] ;  /* 0x000000000f067984 */ /* 0x000fe20000000800 */
[----:B------:R-:W0:Y:S01]  /*0460*/  LDC.64 R2, c[0x0][0x238] ;  /* 0x00008e00ff027b82 */ /* 0x000e220000000a00 */
[----:B------:R-:W-:Y:S02]  /*0470*/  SHF.R.S32.HI R0, RZ, 0x1f, R19 ;  /* 0x0000001fff007819 */ /* 0x000fe40000011413 */
[----:B------:R-:W1:Y:S02]  /*0480*/  LDS R7, [R15+0x4] ;  /* 0x000004000f077984 */ /* 0x000e640000000800 */
[----:B------:R-:W-:-:S04]  /*0490*/  LEA.HI R0, R0, R19, RZ, 0x4 ;  /* 0x0000001300007211 */ /* 0x000fc800078f20ff */
[----:B------:R-:W-:Y:S02]  /*04a0*/  LOP3.LUT R4, R0, 0xffffff0, RZ, 0xc0, !PT ;  /* 0x0ffffff000047812 */ /* 0x000fe400078ec0ff */
[----:B------:R-:W-:-:S03]  /*04b0*/  SHF.R.S32.HI R0, RZ, 0x4, R0 ;  /* 0x00000004ff007819 */ /* 0x000fc60000011400 */
[----:B------:R-:W-:Y:S02]  /*04c0*/  IMAD.IADD R4, R19, 0x1, -R4 ;  /* 0x0000000113047824 */ /* 0x000fe400078e0a04 */
[----:B------:R-:W-:-:S04]  /*04d0*/  IMAD R21, R0, 0x4, R21 ;  /* 0x0000000400157824 */ /* 0x000fc800078e0215 */
[----:B------:R-:W-:-:S04]  /*04e0*/  IMAD R21, R4, 0x10, R21 ;  /* 0x0000001004157824 */ /* 0x000fc800078e0215 */
[----:B0-----:R-:W-:-:S05]  /*04f0*/  IMAD.WIDE R2, R21, 0x4, R2 ;  /* 0x0000000415027825 */ /* 0x001fca00078e0202 */
[----:B-1----:R-:W-:Y:S01]  /*0500*/  STG.E.64 desc[UR6][R2.64], R6 ;  /* 0x0000000602007986 */ /* 0x002fe2000c101b06 */
[----:B------:R-:W-:Y:S05]  /*0510*/  EXIT ;  /* 0x000000000000794d */ /* 0x000fea0003800000 */
.L_x_0:
[----:B------:R-:W-:-:S00]  /*0520*/  BRA `(.L_x_0) ;  /* 0xfffffffc00fc7947 */ /* 0x000fc0000383ffff */
[----:B------:R-:W-:-:S00]  /*0530*/  NOP ;  /* 0x0000000000007918 */ /* 0x000fc00000000000 */
        /* <DEDUP_REMOVED lines=12> */
.L_x_1:


//--------------------- .nv.shared.triton_poi_fused_clone_1 --------------------------
	.section	.nv.shared.triton_poi_fused_clone_1,"aw",@nobits
	.sectionflags	@""
	.align	16
	.zero		1024


//--------------------- .nv.constant0.triton_poi_fused_clone_1 --------------------------
	.section	.nv.constant0.triton_poi_fused_clone_1,"a",@progbits
	.sectionflags	@""
	.align	4
.nv.constant0.triton_poi_fused_clone_1:
	.zero		584
